







.version 5.0
.target sm_61
.address_size 64


.global .align 8 .b8 _ZTVSt9basic_iosIcSt11char_traitsIcEE[32];
.global .align 8 .b8 _ZTTSo[8];
.global .align 8 .b8 _ZTVSt15basic_streambufIcSt11char_traitsIcEE[128];
.global .align 8 .b8 _ZTVNSt7__cxx1115basic_stringbufIcSt11char_traitsIcESaIcEEE[128];
.global .align 8 .b8 _ZTTNSt7__cxx1119basic_ostringstreamIcSt11char_traitsIcESaIcEEE[8];
.global .align 8 .b8 _ZTVN10__cxxabiv119__pointer_type_infoE[8];
.global .align 8 .b8 _ZTVN10__cxxabiv120__function_type_infoE[8];
.global .align 8 .b8 _ZTVN10__cxxabiv117__class_type_infoE[8];
.global .align 8 .b8 _ZTVN10__cxxabiv120__si_class_type_infoE[8];
.global .align 8 .b8 _ZTVN3c105ErrorE[40];
.global .align 8 .b8 _ZTVN6caffe28OperatorINS_11CUDAContextEEE[136];
.global .align 8 .b8 _ZTVN6caffe226UnaryElementwiseWithArgsOpINS_11TensorTypesIJfEEENS_11CUDAContextENS_27UnaryFunctorWithDefaultCtorINS_11CoshFunctorIS3_EEEENS_15SameTypeAsInputEEE[136];
.global .align 8 .b8 _ZTVN6caffe227BinaryElementwiseWithArgsOpINS_11TensorTypesIJfEEENS_11CUDAContextENS_28BinaryFunctorWithDefaultCtorINS_19CoshGradientFunctorIS3_EEEENS_15SameTypeAsInputEEE[136];

.visible .entry _ZN6caffe266_GLOBAL__N__42_tmpxft_00005f36_00000000_7_cosh_op_cpp1_ii_48002dbd22CoshGradientCUDAKernelEiPKfS2_Pf(
.param .u32 _ZN6caffe266_GLOBAL__N__42_tmpxft_00005f36_00000000_7_cosh_op_cpp1_ii_48002dbd22CoshGradientCUDAKernelEiPKfS2_Pf_param_0,
.param .u64 _ZN6caffe266_GLOBAL__N__42_tmpxft_00005f36_00000000_7_cosh_op_cpp1_ii_48002dbd22CoshGradientCUDAKernelEiPKfS2_Pf_param_1,
.param .u64 _ZN6caffe266_GLOBAL__N__42_tmpxft_00005f36_00000000_7_cosh_op_cpp1_ii_48002dbd22CoshGradientCUDAKernelEiPKfS2_Pf_param_2,
.param .u64 _ZN6caffe266_GLOBAL__N__42_tmpxft_00005f36_00000000_7_cosh_op_cpp1_ii_48002dbd22CoshGradientCUDAKernelEiPKfS2_Pf_param_3
)
{
.reg .pred %p<5>;
.reg .f32 %f<36>;
.reg .b32 %r<12>;
.reg .b64 %rd<16>;


ld.param.u64 %rd7, [_ZN6caffe266_GLOBAL__N__42_tmpxft_00005f36_00000000_7_cosh_op_cpp1_ii_48002dbd22CoshGradientCUDAKernelEiPKfS2_Pf_param_1];
ld.param.u64 %rd8, [_ZN6caffe266_GLOBAL__N__42_tmpxft_00005f36_00000000_7_cosh_op_cpp1_ii_48002dbd22CoshGradientCUDAKernelEiPKfS2_Pf_param_2];
ld.param.u64 %rd9, [_ZN6caffe266_GLOBAL__N__42_tmpxft_00005f36_00000000_7_cosh_op_cpp1_ii_48002dbd22CoshGradientCUDAKernelEiPKfS2_Pf_param_3];
mov.u32 %r1, %ntid.x;
mov.u32 %r2, %ctaid.x;
mov.u32 %r3, %tid.x;
mad.lo.s32 %r4, %r1, %r2, %r3;
cvt.u64.u32	%rd15, %r4;
ld.param.s32 %rd2, [_ZN6caffe266_GLOBAL__N__42_tmpxft_00005f36_00000000_7_cosh_op_cpp1_ii_48002dbd22CoshGradientCUDAKernelEiPKfS2_Pf_param_0];
setp.ge.u64	%p1, %rd15, %rd2;
@%p1 bra BB0_6;

cvta.to.global.u64 %rd3, %rd9;
mov.u32 %r5, %nctaid.x;
mul.lo.s32 %r6, %r5, %r1;
cvt.u64.u32	%rd4, %r6;

BB0_2:
shl.b64 %rd12, %rd15, 2;
add.s64 %rd10, %rd7, %rd12;

	ld.global.nc.f32 %f7, [%rd10];

	add.s64 %rd11, %rd8, %rd12;

	ld.global.nc.f32 %f8, [%rd11];

	abs.f32 %f3, %f8;
setp.ltu.f32	%p2, %f3, 0f3F800000;
@%p2 bra BB0_4;
bra.uni BB0_3;

BB0_4:
mul.f32 %f25, %f8, %f8;
mov.f32 %f26, 0f394FFF49;
mov.f32 %f27, 0f363D0ADA;
fma.rn.f32 %f28, %f27, %f25, %f26;
mov.f32 %f29, 0f3C08889A;
fma.rn.f32 %f30, %f28, %f25, %f29;
mov.f32 %f31, 0f3E2AAAAB;
fma.rn.f32 %f32, %f30, %f25, %f31;
mul.f32 %f33, %f25, %f32;
fma.rn.f32 %f35, %f33, %f8, %f8;
bra.uni BB0_5;

BB0_3:
mul.f32 %f11, %f3, 0f3FB8AA3B;
cvt.rzi.f32.f32	%f12, %f11;
mov.f32 %f13, 0fBF317200;
fma.rn.f32 %f14, %f12, %f13, %f3;
mov.f32 %f15, 0fB5BFBE8E;
fma.rn.f32 %f16, %f12, %f15, %f14;
mul.f32 %f10, %f16, 0f3FB8AA3B;

	ex2.approx.ftz.f32 %f9,%f10;

	add.f32 %f17, %f12, 0fC0000000;
ex2.approx.f32 %f18, %f17;
mul.f32 %f19, %f9, %f18;
mov.f32 %f20, 0f3E000000;
div.approx.f32 %f21, %f20, %f19;
neg.f32 %f22, %f21;
mov.f32 %f23, 0f40000000;
fma.rn.f32 %f24, %f23, %f19, %f22;
mov.b32 %r7, %f24;
setp.ltu.f32	%p3, %f3, 0f42B40000;
selp.b32	%r8, %r7, 2139095040, %p3;
mov.b32 %r9, %f8;
and.b32 %r10, %r9, -2147483648;
or.b32 %r11, %r8, %r10;
mov.b32 %f35, %r11;

BB0_5:
add.s64 %rd14, %rd3, %rd12;
mul.f32 %f34, %f7, %f35;
st.global.f32 [%rd14], %f34;
add.s64 %rd15, %rd4, %rd15;
setp.lt.u64	%p4, %rd15, %rd2;
@%p4 bra BB0_2;

BB0_6:
ret;
}




// ===== COMPILED SASS (sm_100) =====

	.target	sm_100

	.elftype	@"ET_EXEC"


//--------------------- .note.nv.tkinfo           --------------------------
	.section	.note.nv.tkinfo,"",@"SHT_NOTE"
	.sectionflags	@"SHF_NOTE_NV_TKINFO"
	.tkinfo
        /*0018*/ 	.word	0x00000002
        /*0030*/ 	.string	""
        /*0030*/ 	.string	"ptxas"
        /*0030*/ 	.string	"Cuda compilation tools, release 13.0, V13.0.88"
        /*0030*/ 	.string	"Build cuda_13.0.r13.0/compiler.36424714_0"
        /*0030*/ 	.string	"-arch sm_100 "



//--------------------- .note.nv.cuinfo           --------------------------
	.section	.note.nv.cuinfo,"",@"SHT_NOTE"
	.sectionflags	@"SHF_NOTE_NV_CUINFO"
        /*0018*/ 	.short	0x0002
        /*001a*/ 	.short	0x003d
        /*001c*/ 	.short	0x0082
	.zero		2


//--------------------- .nv.info                  --------------------------
	.section	.nv.info,"",@"SHT_CUDA_INFO"
	.align	4


	//----- nvinfo : EIATTR_REGCOUNT
	.align		4
        /*0000*/ 	.byte	0x04, 0x2f
        /*0002*/ 	.short	(.L_14 - .L_13)
	.align		4
.L_13:
        /*0004*/ 	.word	index@(_ZN6caffe266_GLOBAL__N__42_tmpxft_00005f36_00000000_7_cosh_op_cpp1_ii_48002dbd22CoshGradientCUDAKernelEiPKfS2_Pf)
        /*0008*/ 	.word	0x00000010


	//----- nvinfo : EIATTR_FRAME_SIZE
	.align		4
.L_14:
        /*000c*/ 	.byte	0x04, 0x11
        /*000e*/ 	.short	(.L_16 - .L_15)
	.align		4
.L_15:
        /*0010*/ 	.word	index@(_ZN6caffe266_GLOBAL__N__42_tmpxft_00005f36_00000000_7_cosh_op_cpp1_ii_48002dbd22CoshGradientCUDAKernelEiPKfS2_Pf)
        /*0014*/ 	.word	0x00000000


	//----- nvinfo : EIATTR_MIN_STACK_SIZE
	.align		4
.L_16:
        /*0018*/ 	.byte	0x04, 0x12
        /*001a*/ 	.short	(.L_18 - .L_17)
	.align		4
.L_17:
        /*001c*/ 	.word	index@(_ZN6caffe266_GLOBAL__N__42_tmpxft_00005f36_00000000_7_cosh_op_cpp1_ii_48002dbd22CoshGradientCUDAKernelEiPKfS2_Pf)
        /*0020*/ 	.word	0x00000000
.L_18:


//--------------------- .nv.compat                --------------------------
	.section	.nv.compat,"",@"SHT_CUDA_COMPAT_INFO"
	.align	4
        /*0000*/ 	.byte	0x02, 0x09, 0x00, 0x00, 0x02, 0x02, 0x01, 0x00, 0x02, 0x05, 0x05, 0x00, 0x03, 0x07, 0x01, 0x01
        /*0010*/ 	.byte	0x02, 0x03, 0x00, 0x00, 0x02, 0x06, 0x01, 0x00, 0x04, 0x0b, 0x08, 0x00, 0x01, 0x00, 0x00, 0x00
        /*0020*/ 	.byte	0x00, 0x00, 0x00, 0x00


//--------------------- .nv.info._ZN6caffe266_GLOBAL__N__42_tmpxft_00005f36_00000000_7_cosh_op_cpp1_ii_48002dbd22CoshGradientCUDAKernelEiPKfS2_Pf --------------------------
	.section	.nv.info._ZN6caffe266_GLOBAL__N__42_tmpxft_00005f36_00000000_7_cosh_op_cpp1_ii_48002dbd22CoshGradientCUDAKernelEiPKfS2_Pf,"",@"SHT_CUDA_INFO"
	.sectionflags	@""
	.align	4


	//----- nvinfo : EIATTR_CUDA_API_VERSION
	.align		4
        /*0000*/ 	.byte	0x04, 0x37
        /*0002*/ 	.short	(.L_20 - .L_19)
.L_19:
        /*0004*/ 	.word	0x00000082


	//----- nvinfo : EIATTR_KPARAM_INFO
	.align		4
.L_20:
        /*0008*/ 	.byte	0x04, 0x17
        /*000a*/ 	.short	(.L_22 - .L_21)
.L_21:
        /*000c*/ 	.word	0x00000000
        /*0010*/ 	.short	0x0003
        /*0012*/ 	.short	0x0018
        /*0014*/ 	.byte	0x00, 0xf0, 0x21, 0x00


	//----- nvinfo : EIATTR_KPARAM_INFO
	.align		4
.L_22:
        /*0018*/ 	.byte	0x04, 0x17
        /*001a*/ 	.short	(.L_24 - .L_23)
.L_23:
        /*001c*/ 	.word	0x00000000
        /*0020*/ 	.short	0x0002
        /*0022*/ 	.short	0x0010
        /*0024*/ 	.byte	0x00, 0xf0, 0x21, 0x00


	//----- nvinfo : EIATTR_KPARAM_INFO
	.align		4
.L_24:
        /*0028*/ 	.byte	0x04, 0x17
        /*002a*/ 	.short	(.L_26 - .L_25)
.L_25:
        /*002c*/ 	.word	0x00000000
        /*0030*/ 	.short	0x0001
        /*0032*/ 	.short	0x0008
        /*0034*/ 	.byte	0x00, 0xf0, 0x21, 0x00


	//----- nvinfo : EIATTR_KPARAM_INFO
	.align		4
.L_26:
        /*0038*/ 	.byte	0x04, 0x17
        /*003a*/ 	.short	(.L_28 - .L_27)
.L_27:
        /*003c*/ 	.word	0x00000000
        /*0040*/ 	.short	0x0000
        /*0042*/ 	.short	0x0000
        /*0044*/ 	.byte	0x00, 0xf0, 0x11, 0x00


	//----- nvinfo : EIATTR_SPARSE_MMA_MASK
	.align		4
.L_28:
        /*0048*/ 	.byte	0x03, 0x50
        /*004a*/ 	.short	0x0000


	//----- nvinfo : EIATTR_MAXREG_COUNT
	.align		4
        /*004c*/ 	.byte	0x03, 0x1b
        /*004e*/ 	.short	0x00ff


	//----- nvinfo : EIATTR_MERCURY_ISA_VERSION
	.align		4
        /*0050*/ 	.byte	0x03, 0x5f
        /*0052*/ 	.short	0x0101


	//----- nvinfo : EIATTR_VRC_CTA_INIT_COUNT
	.align		4
        /*0054*/ 	.byte	0x02, 0x4a
	.zero		1
	.zero		1


	//----- nvinfo : EIATTR_EXIT_INSTR_OFFSETS
	.align		4
        /*0058*/ 	.byte	0x04, 0x1c
        /*005a*/ 	.short	(.L_30 - .L_29)


	//   ....[0]....
.L_29:
        /*005c*/ 	.word	0x00000090


	//   ....[1]....
        /*0060*/ 	.word	0x00000460


	//----- nvinfo : EIATTR_CRS_STACK_SIZE
	.align		4
.L_30:
        /*0064*/ 	.byte	0x04, 0x1e
        /*0066*/ 	.short	(.L_32 - .L_31)
.L_31:
        /*0068*/ 	.word	0x00000000


	//----- nvinfo : EIATTR_CBANK_PARAM_SIZE
	.align		4
.L_32:
        /*006c*/ 	.byte	0x03, 0x19
        /*006e*/ 	.short	0x0020


	//----- nvinfo : EIATTR_PARAM_CBANK
	.align		4
        /*0070*/ 	.byte	0x04, 0x0a
        /*0072*/ 	.short	(.L_34 - .L_33)
	.align		4
.L_33:
        /*0074*/ 	.word	index@(.nv.constant0._ZN6caffe266_GLOBAL__N__42_tmpxft_00005f36_00000000_7_cosh_op_cpp1_ii_48002dbd22CoshGradientCUDAKernelEiPKfS2_Pf)
        /*0078*/ 	.short	0x0380
        /*007a*/ 	.short	0x0020


	//----- nvinfo : EIATTR_SW_WAR
	.align		4
.L_34:
        /*007c*/ 	.byte	0x04, 0x36
        /*007e*/ 	.short	(.L_36 - .L_35)
.L_35:
        /*0080*/ 	.word	0x00000008
.L_36:


//--------------------- .nv.callgraph             --------------------------
	.section	.nv.callgraph,"",@"SHT_CUDA_CALLGRAPH"
	.align	4
	.sectionentsize	8
	.align		4
        /*0000*/ 	.word	0x00000000
	.align		4
        /*0004*/ 	.word	0xffffffff
	.align		4
        /*0008*/ 	.word	0x00000000
	.align		4
        /*000c*/ 	.word	0xfffffffe
	.align		4
        /*0010*/ 	.word	0x00000000
	.align		4
        /*0014*/ 	.word	0xfffffffd
	.align		4
        /*0018*/ 	.word	0x00000000
	.align		4
        /*001c*/ 	.word	0xfffffffc


//--------------------- .nv.constant4             --------------------------
	.section	.nv.constant4,"a",@progbits
	.align	8
	.align		8
.nv.constant4:
        /*0000*/ 	.dword	_ZTVSt9basic_iosIcSt11char_traitsIcEE
	.align		8
        /*0008*/ 	.dword	_ZTTSo
	.align		8
        /*0010*/ 	.dword	_ZTVSt15basic_streambufIcSt11char_traitsIcEE
	.align		8
        /*0018*/ 	.dword	_ZTVNSt7__cxx1115basic_stringbufIcSt11char_traitsIcESaIcEEE
	.align		8
        /*0020*/ 	.dword	_ZTTNSt7__cxx1119basic_ostringstreamIcSt11char_traitsIcESaIcEEE
	.align		8
        /*0028*/ 	.dword	_ZTVN10__cxxabiv119__pointer_type_infoE
	.align		8
        /*0030*/ 	.dword	_ZTVN10__cxxabiv120__function_type_infoE
	.align		8
        /*0038*/ 	.dword	_ZTVN10__cxxabiv117__class_type_infoE
	.align		8
        /*0040*/ 	.dword	_ZTVN10__cxxabiv120__si_class_type_infoE
	.align		8
        /*0048*/ 	.dword	_ZTVN3c105ErrorE
	.align		8
        /*0050*/ 	.dword	_ZTVN6caffe28OperatorINS_11CUDAContextEEE
	.align		8
        /*0058*/ 	.dword	_ZTVN6caffe226UnaryElementwiseWithArgsOpINS_11TensorTypesIJfEEENS_11CUDAContextENS_27UnaryFunctorWithDefaultCtorINS_11CoshFunctorIS3_EEEENS_15SameTypeAsInputEEE
	.align		8
        /*0060*/ 	.dword	_ZTVN6caffe227BinaryElementwiseWithArgsOpINS_11TensorTypesIJfEEENS_11CUDAContextENS_28BinaryFunctorWithDefaultCtorINS_19CoshGradientFunctorIS3_EEEENS_15SameTypeAsInputEEE


//--------------------- .text._ZN6caffe266_GLOBAL__N__42_tmpxft_00005f36_00000000_7_cosh_op_cpp1_ii_48002dbd22CoshGradientCUDAKernelEiPKfS2_Pf --------------------------
	.section	.text._ZN6caffe266_GLOBAL__N__42_tmpxft_00005f36_00000000_7_cosh_op_cpp1_ii_48002dbd22CoshGradientCUDAKernelEiPKfS2_Pf,"ax",@progbits
	.align	128
        .global         _ZN6caffe266_GLOBAL__N__42_tmpxft_00005f36_00000000_7_cosh_op_cpp1_ii_48002dbd22CoshGradientCUDAKernelEiPKfS2_Pf
        .type           _ZN6caffe266_GLOBAL__N__42_tmpxft_00005f36_00000000_7_cosh_op_cpp1_ii_48002dbd22CoshGradientCUDAKernelEiPKfS2_Pf,@function
        .size           _ZN6caffe266_GLOBAL__N__42_tmpxft_00005f36_00000000_7_cosh_op_cpp1_ii_48002dbd22CoshGradientCUDAKernelEiPKfS2_Pf,(.L_x_5 - _ZN6caffe266_GLOBAL__N__42_tmpxft_00005f36_00000000_7_cosh_op_cpp1_ii_48002dbd22CoshGradientCUDAKernelEiPKfS2_Pf)
        .other          _ZN6caffe266_GLOBAL__N__42_tmpxft_00005f36_00000000_7_cosh_op_cpp1_ii_48002dbd22CoshGradientCUDAKernelEiPKfS2_Pf,@"STO_CUDA_ENTRY STV_DEFAULT"
_ZN6caffe266_GLOBAL__N__42_tmpxft_00005f36_00000000_7_cosh_op_cpp1_ii_48002dbd22CoshGradientCUDAKernelEiPKfS2_Pf:
.text._ZN6caffe266_GLOBAL__N__42_tmpxft_00005f36_00000000_7_cosh_op_cpp1_ii_48002dbd22CoshGradientCUDAKernelEiPKfS2_Pf:
[----:B------:R-:W-:Y:S01]  /*0000*/  LDC R1, c[0x0][0x37c] ;  /* 0x0000df00ff017b82 */ /* 0x000fe20000000800 */
[----:B------:R-:W0:Y:S01]  /*0010*/  S2R R0, SR_CTAID.X ;  /* 0x0000000000007919 */ /* 0x000e220000002500 */
[----:B------:R-:W0:Y:S01]  /*0020*/  LDCU UR4, c[0x0][0x360] ;  /* 0x00006c00ff0477ac */ /* 0x000e220008000800 */
[----:B------:R-:W0:Y:S01]  /*0030*/  S2R R3, SR_TID.X ;  /* 0x0000000000037919 */ /* 0x000e220000002100 */
[----:B------:R-:W1:Y:S02]  /*0040*/  LDCU UR5, c[0x0][0x380] ;  /* 0x00007000ff0577ac */ /* 0x000e640008000800 */
[----:B-1----:R-:W-:Y:S01]  /*0050*/  USHF.R.S32.HI UR8, URZ, 0x1f, UR5 ;  /* 0x0000001fff087899 */ /* 0x002fe20008011405 */
[----:B0-----:R-:W-:-:S05]  /*0060*/  IMAD R0, R0, UR4, R3 ;  /* 0x0000000400007c24 */ /* 0x001fca000f8e0203 */
[----:B------:R-:W-:-:S04]  /*0070*/  ISETP.GE.U32.AND P0, PT, R0, UR5, PT ;  /* 0x0000000500007c0c */ /* 0x000fc8000bf06070 */
[----:B------:R-:W-:-:S13]  /*0080*/  ISETP.GE.U32.AND.EX P0, PT, RZ, UR8, PT, P0 ;  /* 0x00000008ff007c0c */ /* 0x000fda000bf06100 */
[----:B------:R-:W-:Y:S05]  /*0090*/  @P0 EXIT ;  /* 0x000000000000094d */ /* 0x000fea0003800000 */
[----:B------:R-:W0:Y:S01]  /*00a0*/  LDCU UR5, c[0x0][0x370] ;  /* 0x00006e00ff0577ac */ /* 0x000e220008000800 */
[----:B------:R-:W-:Y:S01]  /*00b0*/  IMAD.MOV.U32 R3, RZ, RZ, RZ ;  /* 0x000000ffff037224 */ /* 0x000fe200078e00ff */
[----:B------:R-:W1:Y:S01]  /*00c0*/  LDCU.64 UR6, c[0x0][0x358] ;  /* 0x00006b00ff0677ac */ /* 0x000e620008000a00 */
[----:B------:R-:W2:Y:S01]  /*00d0*/  LDCU UR9, c[0x0][0x380] ;  /* 0x00007000ff0977ac */ /* 0x000ea20008000800 */
[----:B------:R-:W3:Y:S01]  /*00e0*/  LDCU.64 UR10, c[0x0][0x388] ;  /* 0x00007100ff0a77ac */ /* 0x000ee20008000a00 */
[----:B------:R-:W4:Y:S01]  /*00f0*/  LDCU.64 UR12, c[0x0][0x390] ;  /* 0x00007200ff0c77ac */ /* 0x000f220008000a00 */
[----:B------:R-:W1:Y:S01]  /*0100*/  LDCU.64 UR14, c[0x0][0x398] ;  /* 0x00007300ff0e77ac */ /* 0x000e620008000a00 */
[----:B0-----:R-:W-:-:S12]  /*0110*/  UIMAD UR4, UR4, UR5, URZ ;  /* 0x00000005040472a4 */ /* 0x001fd8000f8e02ff */
.L_x_3:
[C---:B------:R-:W-:Y:S02]  /*0120*/  SHF.L.U32 R2, R0.reuse, 0x2, RZ ;  /* 0x0000000200027819 */ /* 0x040fe400000006ff */
[----:B------:R-:W-:Y:S02]  /*0130*/  SHF.L.U64.HI R11, R0, 0x2, R3 ;  /* 0x00000002000b7819 */ /* 0x000fe40000010203 */
[----:B----4-:R-:W-:-:S04]  /*0140*/  IADD3 R8, P0, PT, R2, UR12, RZ ;  /* 0x0000000c02087c10 */ /* 0x010fc8000ff1e0ff */
[----:B------:R-:W-:-:S05]  /*0150*/  IADD3.X R9, PT, PT, R11, UR13, RZ, P0, !PT ;  /* 0x0000000d0b097c10 */ /* 0x000fca00087fe4ff */
[----:B-1----:R-:W4:Y:S01]  /*0160*/  LDG.E.CONSTANT R5, desc[UR6][R8.64] ;  /* 0x0000000608057981 */ /* 0x002f22000c1e9900 */
[----:B---3--:R-:W-:-:S04]  /*0170*/  IADD3 R6, P0, PT, R2, UR10, RZ ;  /* 0x0000000a02067c10 */ /* 0x008fc8000ff1e0ff */
[----:B------:R-:W-:-:S05]  /*0180*/  IADD3.X R7, PT, PT, R11, UR11, RZ, P0, !PT ;  /* 0x0000000b0b077c10 */ /* 0x000fca00087fe4ff */
[----:B------:R0:W5:Y:S01]  /*0190*/  LDG.E.CONSTANT R4, desc[UR6][R6.64] ;  /* 0x0000000606047981 */ /* 0x000162000c1e9900 */
[----:B------:R-:W-:Y:S01]  /*01a0*/  BSSY.RECONVERGENT B0, `(.L_x_0) ;  /* 0x0000022000007945 */ /* 0x000fe20003800200 */
[----:B----4-:R-:W-:-:S13]  /*01b0*/  FSETP.GE.AND P0, PT, |R5|, 1, PT ;  /* 0x3f8000000500780b */ /* 0x010fda0003f06200 */
[----:B0-----:R-:W-:Y:S05]  /*01c0*/  @!P0 BRA `(.L_x_1) ;  /* 0x0000000000608947 */ /* 0x001fea0003800000 */
[----:B------:R-:W-:-:S06]  /*01d0*/  FMUL R6, |R5|, 1.4426950216293334961 ;  /* 0x3fb8aa3b05067820 */ /* 0x000fcc0000400200 */
[----:B------:R-:W0:Y:S02]  /*01e0*/  FRND.TRUNC R6, R6 ;  /* 0x0000000600067307 */ /* 0x000e24000020d000 */
[C---:B0-----:R-:W-:Y:S01]  /*01f0*/  FADD R8, R6.reuse, -2 ;  /* 0xc000000006087421 */ /* 0x041fe20000000000 */
[----:B------:R-:W-:-:S04]  /*0200*/  FFMA R7, R6, -0.693145751953125, |R5| ;  /* 0xbf31720006077823 */ /* 0x000fc80000000405 */
[----:B------:R-:W-:Y:S01]  /*0210*/  FSETP.GEU.AND P0, PT, R8, -126, PT ;  /* 0xc2fc00000800780b */ /* 0x000fe20003f0e000 */
[----:B------:R-:W-:Y:S01]  /*0220*/  FFMA R7, R6, -1.428606765330187045e-06, R7 ;  /* 0xb5bfbe8e06077823 */ /* 0x000fe20000000007 */
[----:B------:R-:W-:-:S03]  /*0230*/  IMAD.MOV.U32 R6, RZ, RZ, 0x4a000000 ;  /* 0x4a000000ff067424 */ /* 0x000fc600078e00ff */
[----:B------:R-:W-:-:S06]  /*0240*/  FMUL R7, R7, 1.4426950216293334961 ;  /* 0x3fb8aa3b07077820 */ /* 0x000fcc0000400000 */
[----:B------:R-:W-:Y:S02]  /*0250*/  MUFU.EX2 R7, R7 ;  /* 0x0000000700077308 */ /* 0x000fe40000000800 */
[----:B------:R-:W-:-:S06]  /*0260*/  @!P0 FMUL R8, R8, 0.5 ;  /* 0x3f00000008088820 */ /* 0x000fcc0000400000 */
[----:B------:R-:W0:Y:S02]  /*0270*/  MUFU.EX2 R10, R8 ;  /* 0x00000008000a7308 */ /* 0x000e240000000800 */
[----:B0-----:R-:W-:-:S04]  /*0280*/  @!P0 FMUL R10, R10, R10 ;  /* 0x0000000a0a0a8220 */ /* 0x001fc80000400000 */
[----:B------:R-:W-:-:S04]  /*0290*/  FMUL R10, R7, R10 ;  /* 0x0000000a070a7220 */ /* 0x000fc80000400000 */
[C---:B------:R-:W-:Y:S01]  /*02a0*/  FMUL R9, R10.reuse, 16777216 ;  /* 0x4b8000000a097820 */ /* 0x040fe20000400000 */
[----:B------:R-:W-:-:S04]  /*02b0*/  FSETP.GEU.AND P0, PT, |R10|, 1.175494350822287508e-38, PT ;  /* 0x008000000a00780b */ /* 0x000fc80003f0e200 */
[----:B------:R-:W-:Y:S02]  /*02c0*/  FSEL R9, R9, R10, !P0 ;  /* 0x0000000a09097208 */ /* 0x000fe40004000000 */
[----:B------:R-:W-:Y:S02]  /*02d0*/  FSEL R6, R6, 0.125, !P0 ;  /* 0x3e00000006067808 */ /* 0x000fe40004000000 */
[----:B------:R-:W-:Y:S02]  /*02e0*/  FSETP.GE.AND P0, PT, |R5|, 90, PT ;  /* 0x42b400000500780b */ /* 0x000fe40003f06200 */
[----:B------:R-:W0:Y:S02]  /*02f0*/  MUFU.RCP R9, R9 ;  /* 0x0000000900097308 */ /* 0x000e240000001000 */
[----:B0-----:R-:W-:-:S04]  /*0300*/  FMUL R13, R9, R6 ;  /* 0x00000006090d7220 */ /* 0x001fc80000400000 */
[----:B------:R-:W-:-:S05]  /*0310*/  FFMA R13, R10, 2, -R13 ;  /* 0x400000000a0d7823 */ /* 0x000fca000000080d */
[----:B------:R-:W-:-:S04]  /*0320*/  SEL R6, R13, 0x7f800000, !P0 ;  /* 0x7f8000000d067807 */ /* 0x000fc80004000000 */
[----:B------:R-:W-:Y:S01]  /*0330*/  LOP3.LUT R5, R6, 0x80000000, R5, 0xf8, !PT ;  /* 0x8000000006057812 */ /* 0x000fe200078ef805 */
[----:B------:R-:W-:Y:S06]  /*0340*/  BRA `(.L_x_2) ;  /* 0x00000000001c7947 */ /* 0x000fec0003800000 */
.L_x_1:
[----:B------:R-:W-:Y:S02]  /*0350*/  HFMA2 R7, -RZ, RZ, 0.389892578125, 0.0002090930938720703125 ;  /* 0x363d0adaff077431 */ /* 0x000fe400000001ff */
[----:B------:R-:W-:-:S04]  /*0360*/  FMUL R6, R5, R5 ;  /* 0x0000000505067220 */ /* 0x000fc80000400000 */
[----:B------:R-:W-:-:S04]  /*0370*/  FFMA R7, R6, R7, 0.00019836159481201320887 ;  /* 0x394fff4906077423 */ /* 0x000fc80000000007 */
[----:B------:R-:W-:-:S04]  /*0380*/  FFMA R7, R6, R7, 0.0083333496004343032837 ;  /* 0x3c08889a06077423 */ /* 0x000fc80000000007 */
[----:B------:R-:W-:-:S04]  /*0390*/  FFMA R7, R6, R7, 0.16666667163372039795 ;  /* 0x3e2aaaab06077423 */ /* 0x000fc80000000007 */
[----:B------:R-:W-:-:S04]  /*03a0*/  FMUL R6, R6, R7 ;  /* 0x0000000706067220 */ /* 0x000fc80000400000 */
[----:B------:R-:W-:-:S07]  /*03b0*/  FFMA R5, R5, R6, R5 ;  /* 0x0000000605057223 */ /* 0x000fce0000000005 */
.L_x_2:
[----:B--2---:R-:W-:Y:S05]  /*03c0*/  BSYNC.RECONVERGENT B0 ;  /* 0x0000000000007941 */ /* 0x004fea0003800200 */
.L_x_0:
[----:B------:R-:W-:Y:S01]  /*03d0*/  IADD3 R6, P0, PT, R2, UR14, RZ ;  /* 0x0000000e02067c10 */ /* 0x000fe2000ff1e0ff */
[----:B-----5:R-:W-:-:S03]  /*03e0*/  FMUL R5, R4, R5 ;  /* 0x0000000504057220 */ /* 0x020fc60000400000 */
[----:B------:R-:W-:Y:S02]  /*03f0*/  IADD3.X R7, PT, PT, R11, UR15, RZ, P0, !PT ;  /* 0x0000000f0b077c10 */ /* 0x000fe400087fe4ff */
[----:B------:R-:W-:-:S03]  /*0400*/  IADD3 R0, P0, PT, R0, UR4, RZ ;  /* 0x0000000400007c10 */ /* 0x000fc6000ff1e0ff */
[----:B------:R0:W-:Y:S02]  /*0410*/  STG.E desc[UR6][R6.64], R5 ;  /* 0x0000000506007986 */ /* 0x0001e4000c101906 */
[----:B------:R-:W-:Y:S01]  /*0420*/  IMAD.X R3, RZ, RZ, R3, P0 ;  /* 0x000000ffff037224 */ /* 0x000fe200000e0603 */
[----:B------:R-:W-:-:S04]  /*0430*/  ISETP.GE.U32.AND P0, PT, R0, UR9, PT ;  /* 0x0000000900007c0c */ /* 0x000fc8000bf06070 */
[----:B------:R-:W-:-:S13]  /*0440*/  ISETP.GE.U32.AND.EX P0, PT, R3, UR8, PT, P0 ;  /* 0x0000000803007c0c */ /* 0x000fda000bf06100 */
[----:B0-----:R-:W-:Y:S05]  /*0450*/  @!P0 BRA `(.L_x_3) ;  /* 0xfffffffc00308947 */ /* 0x001fea000383ffff */
[----:B------:R-:W-:Y:S05]  /*0460*/  EXIT ;  /* 0x000000000000794d */ /* 0x000fea0003800000 */
.L_x_4:
[----:B------:R-:W-:-:S00]  /*0470*/  BRA `(.L_x_4) ;  /* 0xfffffffc00fc7947 */ /* 0x000fc0000383ffff */
[----:B------:R-:W-:-:S00]  /*0480*/  NOP ;  /* 0x0000000000007918 */ /* 0x000fc00000000000 */
[----:B------:R-:W-:-:S00]  /*0490*/  NOP ;  /* 0x0000000000007918 */ /* 0x000fc00000000000 */
[----:B------:R-:W-:-:S00]  /*04a0*/  NOP ;  /* 0x0000000000007918 */ /* 0x000fc00000000000 */
[----:B------:R-:W-:-:S00]  /*04b0*/  NOP ;  /* 0x0000000000007918 */ /* 0x000fc00000000000 */
[----:B------:R-:W-:-:S00]  /*04c0*/  NOP ;  /* 0x0000000000007918 */ /* 0x000fc00000000000 */
[----:B------:R-:W-:-:S00]  /*04d0*/  NOP ;  /* 0x0000000000007918 */ /* 0x000fc00000000000 */
[----:B------:R-:W-:-:S00]  /*04e0*/  NOP ;  /* 0x0000000000007918 */ /* 0x000fc00000000000 */
[----:B------:R-:W-:-:S00]  /*04f0*/  NOP ;  /* 0x0000000000007918 */ /* 0x000fc00000000000 */
.L_x_5:


//--------------------- .nv.shared.reserved.0     --------------------------
	.section	.nv.shared.reserved.0,"aw",@nobits
	.weak		__nv_reservedSMEM_offset_0_alias
	.size		__nv_reservedSMEM_offset_0_alias, 0, 64
	.other		__nv_reservedSMEM_offset_0_alias,@"STO_CUDA_RESERVED_SHARED STV_DEFAULT"
__nv_reservedSMEM_offset_0_alias:
	.zero		0
	.zero		64


//--------------------- .nv.global                --------------------------
	.section	.nv.global,"aw",@nobits
	.align	8
.nv.global:
	.type		_ZTVN10__cxxabiv120__si_class_type_infoE,@object
	.size		_ZTVN10__cxxabiv120__si_class_type_infoE,(_ZTTNSt7__cxx1119basic_ostringstreamIcSt11char_traitsIcESaIcEEE - _ZTVN10__cxxabiv120__si_class_type_infoE)
_ZTVN10__cxxabiv120__si_class_type_infoE:
	.zero		8
	.type		_ZTTNSt7__cxx1119basic_ostringstreamIcSt11char_traitsIcESaIcEEE,@object
	.size		_ZTTNSt7__cxx1119basic_ostringstreamIcSt11char_traitsIcESaIcEEE,(_ZTVN10__cxxabiv120__function_type_infoE - _ZTTNSt7__cxx1119basic_ostringstreamIcSt11char_traitsIcESaIcEEE)
_ZTTNSt7__cxx1119basic_ostringstreamIcSt11char_traitsIcESaIcEEE:
	.zero		8
	.type		_ZTVN10__cxxabiv120__function_type_infoE,@object
	.size		_ZTVN10__cxxabiv120__function_type_infoE,(_ZTVN10__cxxabiv117__class_type_infoE - _ZTVN10__cxxabiv120__function_type_infoE)
_ZTVN10__cxxabiv120__function_type_infoE:
	.zero		8
	.type		_ZTVN10__cxxabiv117__class_type_infoE,@object
	.size		_ZTVN10__cxxabiv117__class_type_infoE,(_ZTTSo - _ZTVN10__cxxabiv117__class_type_infoE)
_ZTVN10__cxxabiv117__class_type_infoE:
	.zero		8
	.type		_ZTTSo,@object
	.size		_ZTTSo,(_ZTVN10__cxxabiv119__pointer_type_infoE - _ZTTSo)
_ZTTSo:
	.zero		8
	.type		_ZTVN10__cxxabiv119__pointer_type_infoE,@object
	.size		_ZTVN10__cxxabiv119__pointer_type_infoE,(_ZTVSt9basic_iosIcSt11char_traitsIcEE - _ZTVN10__cxxabiv119__pointer_type_infoE)
_ZTVN10__cxxabiv119__pointer_type_infoE:
	.zero		8
	.type		_ZTVSt9basic_iosIcSt11char_traitsIcEE,@object
	.size		_ZTVSt9basic_iosIcSt11char_traitsIcEE,(_ZTVN3c105ErrorE - _ZTVSt9basic_iosIcSt11char_traitsIcEE)
_ZTVSt9basic_iosIcSt11char_traitsIcEE:
	.zero		32
	.type		_ZTVN3c105ErrorE,@object
	.size		_ZTVN3c105ErrorE,(_ZTVSt15basic_streambufIcSt11char_traitsIcEE - _ZTVN3c105ErrorE)
_ZTVN3c105ErrorE:
	.zero		40
	.type		_ZTVSt15basic_streambufIcSt11char_traitsIcEE,@object
	.size		_ZTVSt15basic_streambufIcSt11char_traitsIcEE,(_ZTVNSt7__cxx1115basic_stringbufIcSt11char_traitsIcESaIcEEE - _ZTVSt15basic_streambufIcSt11char_traitsIcEE)
_ZTVSt15basic_streambufIcSt11char_traitsIcEE:
	.zero		128
	.type		_ZTVNSt7__cxx1115basic_stringbufIcSt11char_traitsIcESaIcEEE,@object
	.size		_ZTVNSt7__cxx1115basic_stringbufIcSt11char_traitsIcESaIcEEE,(_ZTVN6caffe227BinaryElementwiseWithArgsOpINS_11TensorTypesIJfEEENS_11CUDAContextENS_28BinaryFunctorWithDefaultCtorINS_19CoshGradientFunctorIS3_EEEENS_15SameTypeAsInputEEE - _ZTVNSt7__cxx1115basic_stringbufIcSt11char_traitsIcESaIcEEE)
_ZTVNSt7__cxx1115basic_stringbufIcSt11char_traitsIcESaIcEEE:
	.zero		128
	.type		_ZTVN6caffe227BinaryElementwiseWithArgsOpINS_11TensorTypesIJfEEENS_11CUDAContextENS_28BinaryFunctorWithDefaultCtorINS_19CoshGradientFunctorIS3_EEEENS_15SameTypeAsInputEEE,@object
	.size		_ZTVN6caffe227BinaryElementwiseWithArgsOpINS_11TensorTypesIJfEEENS_11CUDAContextENS_28BinaryFunctorWithDefaultCtorINS_19CoshGradientFunctorIS3_EEEENS_15SameTypeAsInputEEE,(_ZTVN6caffe28OperatorINS_11CUDAContextEEE - _ZTVN6caffe227BinaryElementwiseWithArgsOpINS_11TensorTypesIJfEEENS_11CUDAContextENS_28BinaryFunctorWithDefaultCtorINS_19CoshGradientFunctorIS3_EEEENS_15SameTypeAsInputEEE)
_ZTVN6caffe227BinaryElementwiseWithArgsOpINS_11TensorTypesIJfEEENS_11CUDAContextENS_28BinaryFunctorWithDefaultCtorINS_19CoshGradientFunctorIS3_EEEENS_15SameTypeAsInputEEE:
	.zero		136
	.type		_ZTVN6caffe28OperatorINS_11CUDAContextEEE,@object
	.size		_ZTVN6caffe28OperatorINS_11CUDAContextEEE,(_ZTVN6caffe226UnaryElementwiseWithArgsOpINS_11TensorTypesIJfEEENS_11CUDAContextENS_27UnaryFunctorWithDefaultCtorINS_11CoshFunctorIS3_EEEENS_15SameTypeAsInputEEE - _ZTVN6caffe28OperatorINS_11CUDAContextEEE)
_ZTVN6caffe28OperatorINS_11CUDAContextEEE:
	.zero		136
	.type		_ZTVN6caffe226UnaryElementwiseWithArgsOpINS_11TensorTypesIJfEEENS_11CUDAContextENS_27UnaryFunctorWithDefaultCtorINS_11CoshFunctorIS3_EEEENS_15SameTypeAsInputEEE,@object
	.size		_ZTVN6caffe226UnaryElementwiseWithArgsOpINS_11TensorTypesIJfEEENS_11CUDAContextENS_27UnaryFunctorWithDefaultCtorINS_11CoshFunctorIS3_EEEENS_15SameTypeAsInputEEE,(.L_11 - _ZTVN6caffe226UnaryElementwiseWithArgsOpINS_11TensorTypesIJfEEENS_11CUDAContextENS_27UnaryFunctorWithDefaultCtorINS_11CoshFunctorIS3_EEEENS_15SameTypeAsInputEEE)
_ZTVN6caffe226UnaryElementwiseWithArgsOpINS_11TensorTypesIJfEEENS_11CUDAContextENS_27UnaryFunctorWithDefaultCtorINS_11CoshFunctorIS3_EEEENS_15SameTypeAsInputEEE:
	.zero		136
.L_11:


//--------------------- .nv.constant0._ZN6caffe266_GLOBAL__N__42_tmpxft_00005f36_00000000_7_cosh_op_cpp1_ii_48002dbd22CoshGradientCUDAKernelEiPKfS2_Pf --------------------------
	.section	.nv.constant0._ZN6caffe266_GLOBAL__N__42_tmpxft_00005f36_00000000_7_cosh_op_cpp1_ii_48002dbd22CoshGradientCUDAKernelEiPKfS2_Pf,"a",@progbits
	.sectionflags	@""
	.align	4
.nv.constant0._ZN6caffe266_GLOBAL__N__42_tmpxft_00005f36_00000000_7_cosh_op_cpp1_ii_48002dbd22CoshGradientCUDAKernelEiPKfS2_Pf:
	.zero		928


//--------------------- SYMBOLS --------------------------

	.type		.nv.reservedSmem.offset0,@object
	.size		.nv.reservedSmem.offset0,0x4
